//
// Generated by NVIDIA NVVM Compiler
//
// Compiler Build ID: CL-36424714
// Cuda compilation tools, release 13.0, V13.0.88
// Based on NVVM 20.0.0
//

.version 9.0
.target sm_100
.address_size 64

	// .globl	_Z10kernelMultPfiS_i

.visible .entry _Z10kernelMultPfiS_i(
	.param .u64 .ptr .align 1 _Z10kernelMultPfiS_i_param_0,
	.param .u32 _Z10kernelMultPfiS_i_param_1,
	.param .u64 .ptr .align 1 _Z10kernelMultPfiS_i_param_2,
	.param .u32 _Z10kernelMultPfiS_i_param_3
)
{
	.reg .pred 	%p<2>;
	.reg .b32 	%r<7>;
	.reg .b32 	%f<4>;
	.reg .b64 	%rd<8>;

	ld.param.u64 	%rd1, [_Z10kernelMultPfiS_i_param_0];
	ld.param.u32 	%r2, [_Z10kernelMultPfiS_i_param_1];
	ld.param.u64 	%rd2, [_Z10kernelMultPfiS_i_param_2];
	ld.param.u32 	%r3, [_Z10kernelMultPfiS_i_param_3];
	mov.u32 	%r4, %ctaid.x;
	mov.u32 	%r5, %ntid.x;
	mov.u32 	%r6, %tid.x;
	mad.lo.s32 	%r1, %r4, %r5, %r6;
	setp.ge.s32 	%p1, %r1, %r3;
	@%p1 bra 	$L__BB0_2;
	cvta.to.global.u64 	%rd3, %rd1;
	cvta.to.global.u64 	%rd4, %rd2;
	mul.wide.s32 	%rd5, %r1, 4;
	add.s64 	%rd6, %rd3, %rd5;
	ld.global.f32 	%f1, [%rd6];
	cvt.rn.f32.s32 	%f2, %r2;
	mul.f32 	%f3, %f1, %f2;
	add.s64 	%rd7, %rd4, %rd5;
	st.global.f32 	[%rd7], %f3;
$L__BB0_2:
	ret;

}
	// .globl	_Z10kernelPlusPfiS_i
.visible .entry _Z10kernelPlusPfiS_i(
	.param .u64 .ptr .align 1 _Z10kernelPlusPfiS_i_param_0,
	.param .u32 _Z10kernelPlusPfiS_i_param_1,
	.param .u64 .ptr .align 1 _Z10kernelPlusPfiS_i_param_2,
	.param .u32 _Z10kernelPlusPfiS_i_param_3
)
{
	.reg .pred 	%p<2>;
	.reg .b32 	%r<7>;
	.reg .b32 	%f<4>;
	.reg .b64 	%rd<8>;

	ld.param.u64 	%rd1, [_Z10kernelPlusPfiS_i_param_0];
	ld.param.u32 	%r2, [_Z10kernelPlusPfiS_i_param_1];
	ld.param.u64 	%rd2, [_Z10kernelPlusPfiS_i_param_2];
	ld.param.u32 	%r3, [_Z10kernelPlusPfiS_i_param_3];
	mov.u32 	%r4, %ctaid.x;
	mov.u32 	%r5, %ntid.x;
	mov.u32 	%r6, %tid.x;
	mad.lo.s32 	%r1, %r4, %r5, %r6;
	setp.ge.s32 	%p1, %r1, %r3;
	@%p1 bra 	$L__BB1_2;
	cvta.to.global.u64 	%rd3, %rd1;
	cvta.to.global.u64 	%rd4, %rd2;
	mul.wide.s32 	%rd5, %r1, 4;
	add.s64 	%rd6, %rd3, %rd5;
	ld.global.f32 	%f1, [%rd6];
	cvt.rn.f32.s32 	%f2, %r2;
	add.f32 	%f3, %f1, %f2;
	add.s64 	%rd7, %rd4, %rd5;
	st.global.f32 	[%rd7], %f3;
$L__BB1_2:
	ret;

}
	// .globl	_Z11kernelMinusPfiS_i
.visible .entry _Z11kernelMinusPfiS_i(
	.param .u64 .ptr .align 1 _Z11kernelMinusPfiS_i_param_0,
	.param .u32 _Z11kernelMinusPfiS_i_param_1,
	.param .u64 .ptr .align 1 _Z11kernelMinusPfiS_i_param_2,
	.param .u32 _Z11kernelMinusPfiS_i_param_3
)
{
	.reg .pred 	%p<2>;
	.reg .b32 	%r<7>;
	.reg .b32 	%f<4>;
	.reg .b64 	%rd<8>;

	ld.param.u64 	%rd1, [_Z11kernelMinusPfiS_i_param_0];
	ld.param.u32 	%r2, [_Z11kernelMinusPfiS_i_param_1];
	ld.param.u64 	%rd2, [_Z11kernelMinusPfiS_i_param_2];
	ld.param.u32 	%r3, [_Z11kernelMinusPfiS_i_param_3];
	mov.u32 	%r4, %ctaid.x;
	mov.u32 	%r5, %ntid.x;
	mov.u32 	%r6, %tid.x;
	mad.lo.s32 	%r1, %r4, %r5, %r6;
	setp.ge.s32 	%p1, %r1, %r3;
	@%p1 bra 	$L__BB2_2;
	cvta.to.global.u64 	%rd3, %rd1;
	cvta.to.global.u64 	%rd4, %rd2;
	mul.wide.s32 	%rd5, %r1, 4;
	add.s64 	%rd6, %rd3, %rd5;
	ld.global.f32 	%f1, [%rd6];
	cvt.rn.f32.s32 	%f2, %r2;
	sub.f32 	%f3, %f1, %f2;
	add.s64 	%rd7, %rd4, %rd5;
	st.global.f32 	[%rd7], %f3;
$L__BB2_2:
	ret;

}


// ===== COMPILED SASS (sm_100) =====

	.target	sm_100

	.elftype	@"ET_EXEC"


//--------------------- .note.nv.tkinfo           --------------------------
	.section	.note.nv.tkinfo,"",@"SHT_NOTE"
	.sectionflags	@"SHF_NOTE_NV_TKINFO"
	.tkinfo
        /*0018*/ 	.word	0x00000002
        /*0030*/ 	.string	""
        /*0030*/ 	.string	"ptxas"
        /*0030*/ 	.string	"Cuda compilation tools, release 13.0, V13.0.88"
        /*0030*/ 	.string	"Build cuda_13.0.r13.0/compiler.36424714_0"
        /*0030*/ 	.string	"-arch sm_100 -m 64 "



//--------------------- .note.nv.cuinfo           --------------------------
	.section	.note.nv.cuinfo,"",@"SHT_NOTE"
	.sectionflags	@"SHF_NOTE_NV_CUINFO"
        /*0018*/ 	.short	0x0002
        /*001a*/ 	.short	0x0064
        /*001c*/ 	.short	0x0082
	.zero		2


//--------------------- .nv.info                  --------------------------
	.section	.nv.info,"",@"SHT_CUDA_INFO"
	.align	4


	//----- nvinfo : EIATTR_REGCOUNT
	.align		4
        /*0000*/ 	.byte	0x04, 0x2f
        /*0002*/ 	.short	(.L_1 - .L_0)
	.align		4
.L_0:
        /*0004*/ 	.word	index@(_Z10kernelMultPfiS_i)
        /*0008*/ 	.word	0x0000000c


	//----- nvinfo : EIATTR_FRAME_SIZE
	.align		4
.L_1:
        /*000c*/ 	.byte	0x04, 0x11
        /*000e*/ 	.short	(.L_3 - .L_2)
	.align		4
.L_2:
        /*0010*/ 	.word	index@(_Z10kernelMultPfiS_i)
        /*0014*/ 	.word	0x00000000


	//----- nvinfo : EIATTR_REGCOUNT
	.align		4
.L_3:
        /*0018*/ 	.byte	0x04, 0x2f
        /*001a*/ 	.short	(.L_5 - .L_4)
	.align		4
.L_4:
        /*001c*/ 	.word	index@(_Z10kernelPlusPfiS_i)
        /*0020*/ 	.word	0x0000000c


	//----- nvinfo : EIATTR_FRAME_SIZE
	.align		4
.L_5:
        /*0024*/ 	.byte	0x04, 0x11
        /*0026*/ 	.short	(.L_7 - .L_6)
	.align		4
.L_6:
        /*0028*/ 	.word	index@(_Z10kernelPlusPfiS_i)
        /*002c*/ 	.word	0x00000000


	//----- nvinfo : EIATTR_REGCOUNT
	.align		4
.L_7:
        /*0030*/ 	.byte	0x04, 0x2f
        /*0032*/ 	.short	(.L_9 - .L_8)
	.align		4
.L_8:
        /*0034*/ 	.word	index@(_Z11kernelMinusPfiS_i)
        /*0038*/ 	.word	0x0000000c


	//----- nvinfo : EIATTR_FRAME_SIZE
	.align		4
.L_9:
        /*003c*/ 	.byte	0x04, 0x11
        /*003e*/ 	.short	(.L_11 - .L_10)
	.align		4
.L_10:
        /*0040*/ 	.word	index@(_Z11kernelMinusPfiS_i)
        /*0044*/ 	.word	0x00000000


	//----- nvinfo : EIATTR_MIN_STACK_SIZE
	.align		4
.L_11:
        /*0048*/ 	.byte	0x04, 0x12
        /*004a*/ 	.short	(.L_13 - .L_12)
	.align		4
.L_12:
        /*004c*/ 	.word	index@(_Z11kernelMinusPfiS_i)
        /*0050*/ 	.word	0x00000000


	//----- nvinfo : EIATTR_MIN_STACK_SIZE
	.align		4
.L_13:
        /*0054*/ 	.byte	0x04, 0x12
        /*0056*/ 	.short	(.L_15 - .L_14)
	.align		4
.L_14:
        /*0058*/ 	.word	index@(_Z10kernelPlusPfiS_i)
        /*005c*/ 	.word	0x00000000


	//----- nvinfo : EIATTR_MIN_STACK_SIZE
	.align		4
.L_15:
        /*0060*/ 	.byte	0x04, 0x12
        /*0062*/ 	.short	(.L_17 - .L_16)
	.align		4
.L_16:
        /*0064*/ 	.word	index@(_Z10kernelMultPfiS_i)
        /*0068*/ 	.word	0x00000000
.L_17:


//--------------------- .nv.compat                --------------------------
	.section	.nv.compat,"",@"SHT_CUDA_COMPAT_INFO"
	.align	4
        /*0000*/ 	.byte	0x02, 0x09, 0x00, 0x00, 0x02, 0x02, 0x01, 0x00, 0x02, 0x05, 0x05, 0x00, 0x03, 0x07, 0x01, 0x01
        /*0010*/ 	.byte	0x02, 0x03, 0x00, 0x00, 0x02, 0x06, 0x01, 0x00, 0x04, 0x0b, 0x08, 0x00, 0x09, 0x00, 0x00, 0x00
        /*0020*/ 	.byte	0x00, 0x00, 0x00, 0x00


//--------------------- .nv.info._Z11kernelMinusPfiS_i --------------------------
	.section	.nv.info._Z11kernelMinusPfiS_i,"",@"SHT_CUDA_INFO"
	.sectionflags	@""
	.align	4


	//----- nvinfo : EIATTR_CUDA_API_VERSION
	.align		4
        /*0000*/ 	.byte	0x04, 0x37
        /*0002*/ 	.short	(.L_19 - .L_18)
.L_18:
        /*0004*/ 	.word	0x00000082


	//----- nvinfo : EIATTR_KPARAM_INFO
	.align		4
.L_19:
        /*0008*/ 	.byte	0x04, 0x17
        /*000a*/ 	.short	(.L_21 - .L_20)
.L_20:
        /*000c*/ 	.word	0x00000000
        /*0010*/ 	.short	0x0003
        /*0012*/ 	.short	0x0018
        /*0014*/ 	.byte	0x00, 0xf0, 0x11, 0x00


	//----- nvinfo : EIATTR_KPARAM_INFO
	.align		4
.L_21:
        /*0018*/ 	.byte	0x04, 0x17
        /*001a*/ 	.short	(.L_23 - .L_22)
.L_22:
        /*001c*/ 	.word	0x00000000
        /*0020*/ 	.short	0x0002
        /*0022*/ 	.short	0x0010
        /*0024*/ 	.byte	0x00, 0xf5, 0x21, 0x00


	//----- nvinfo : EIATTR_KPARAM_INFO
	.align		4
.L_23:
        /*0028*/ 	.byte	0x04, 0x17
        /*002a*/ 	.short	(.L_25 - .L_24)
.L_24:
        /*002c*/ 	.word	0x00000000
        /*0030*/ 	.short	0x0001
        /*0032*/ 	.short	0x0008
        /*0034*/ 	.byte	0x00, 0xf0, 0x11, 0x00


	//----- nvinfo : EIATTR_KPARAM_INFO
	.align		4
.L_25:
        /*0038*/ 	.byte	0x04, 0x17
        /*003a*/ 	.short	(.L_27 - .L_26)
.L_26:
        /*003c*/ 	.word	0x00000000
        /*0040*/ 	.short	0x0000
        /*0042*/ 	.short	0x0000
        /*0044*/ 	.byte	0x00, 0xf5, 0x21, 0x00


	//----- nvinfo : EIATTR_SPARSE_MMA_MASK
	.align		4
.L_27:
        /*0048*/ 	.byte	0x03, 0x50
        /*004a*/ 	.short	0x0000


	//----- nvinfo : EIATTR_MAXREG_COUNT
	.align		4
        /*004c*/ 	.byte	0x03, 0x1b
        /*004e*/ 	.short	0x00ff


	//----- nvinfo : EIATTR_MERCURY_ISA_VERSION
	.align		4
        /*0050*/ 	.byte	0x03, 0x5f
        /*0052*/ 	.short	0x0101


	//----- nvinfo : EIATTR_VRC_CTA_INIT_COUNT
	.align		4
        /*0054*/ 	.byte	0x02, 0x4a
	.zero		1
	.zero		1


	//----- nvinfo : EIATTR_EXIT_INSTR_OFFSETS
	.align		4
        /*0058*/ 	.byte	0x04, 0x1c
        /*005a*/ 	.short	(.L_29 - .L_28)


	//   ....[0]....
.L_28:
        /*005c*/ 	.word	0x00000070


	//   ....[1]....
        /*0060*/ 	.word	0x00000120


	//----- nvinfo : EIATTR_CBANK_PARAM_SIZE
	.align		4
.L_29:
        /*0064*/ 	.byte	0x03, 0x19
        /*0066*/ 	.short	0x001c


	//----- nvinfo : EIATTR_PARAM_CBANK
	.align		4
        /*0068*/ 	.byte	0x04, 0x0a
        /*006a*/ 	.short	(.L_31 - .L_30)
	.align		4
.L_30:
        /*006c*/ 	.word	index@(.nv.constant0._Z11kernelMinusPfiS_i)
        /*0070*/ 	.short	0x0380
        /*0072*/ 	.short	0x001c


	//----- nvinfo : EIATTR_SW_WAR
	.align		4
.L_31:
        /*0074*/ 	.byte	0x04, 0x36
        /*0076*/ 	.short	(.L_33 - .L_32)
.L_32:
        /*0078*/ 	.word	0x00000008
.L_33:


//--------------------- .nv.info._Z10kernelPlusPfiS_i --------------------------
	.section	.nv.info._Z10kernelPlusPfiS_i,"",@"SHT_CUDA_INFO"
	.sectionflags	@""
	.align	4


	//----- nvinfo : EIATTR_CUDA_API_VERSION
	.align		4
        /*0000*/ 	.byte	0x04, 0x37
        /*0002*/ 	.short	(.L_35 - .L_34)
.L_34:
        /*0004*/ 	.word	0x00000082


	//----- nvinfo : EIATTR_KPARAM_INFO
	.align		4
.L_35:
        /*0008*/ 	.byte	0x04, 0x17
        /*000a*/ 	.short	(.L_37 - .L_36)
.L_36:
        /*000c*/ 	.word	0x00000000
        /*0010*/ 	.short	0x0003
        /*0012*/ 	.short	0x0018
        /*0014*/ 	.byte	0x00, 0xf0, 0x11, 0x00


	//----- nvinfo : EIATTR_KPARAM_INFO
	.align		4
.L_37:
        /*0018*/ 	.byte	0x04, 0x17
        /*001a*/ 	.short	(.L_39 - .L_38)
.L_38:
        /*001c*/ 	.word	0x00000000
        /*0020*/ 	.short	0x0002
        /*0022*/ 	.short	0x0010
        /*0024*/ 	.byte	0x00, 0xf5, 0x21, 0x00


	//----- nvinfo : EIATTR_KPARAM_INFO
	.align		4
.L_39:
        /*0028*/ 	.byte	0x04, 0x17
        /*002a*/ 	.short	(.L_41 - .L_40)
.L_40:
        /*002c*/ 	.word	0x00000000
        /*0030*/ 	.short	0x0001
        /*0032*/ 	.short	0x0008
        /*0034*/ 	.byte	0x00, 0xf0, 0x11, 0x00


	//----- nvinfo : EIATTR_KPARAM_INFO
	.align		4
.L_41:
        /*0038*/ 	.byte	0x04, 0x17
        /*003a*/ 	.short	(.L_43 - .L_42)
.L_42:
        /*003c*/ 	.word	0x00000000
        /*0040*/ 	.short	0x0000
        /*0042*/ 	.short	0x0000
        /*0044*/ 	.byte	0x00, 0xf5, 0x21, 0x00


	//----- nvinfo : EIATTR_SPARSE_MMA_MASK
	.align		4
.L_43:
        /*0048*/ 	.byte	0x03, 0x50
        /*004a*/ 	.short	0x0000


	//----- nvinfo : EIATTR_MAXREG_COUNT
	.align		4
        /*004c*/ 	.byte	0x03, 0x1b
        /*004e*/ 	.short	0x00ff


	//----- nvinfo : EIATTR_MERCURY_ISA_VERSION
	.align		4
        /*0050*/ 	.byte	0x03, 0x5f
        /*0052*/ 	.short	0x0101


	//----- nvinfo : EIATTR_VRC_CTA_INIT_COUNT
	.align		4
        /*0054*/ 	.byte	0x02, 0x4a
	.zero		1
	.zero		1


	//----- nvinfo : EIATTR_EXIT_INSTR_OFFSETS
	.align		4
        /*0058*/ 	.byte	0x04, 0x1c
        /*005a*/ 	.short	(.L_45 - .L_44)


	//   ....[0]....
.L_44:
        /*005c*/ 	.word	0x00000070


	//   ....[1]....
        /*0060*/ 	.word	0x00000120


	//----- nvinfo : EIATTR_CBANK_PARAM_SIZE
	.align		4
.L_45:
        /*0064*/ 	.byte	0x03, 0x19
        /*0066*/ 	.short	0x001c


	//----- nvinfo : EIATTR_PARAM_CBANK
	.align		4
        /*0068*/ 	.byte	0x04, 0x0a
        /*006a*/ 	.short	(.L_47 - .L_46)
	.align		4
.L_46:
        /*006c*/ 	.word	index@(.nv.constant0._Z10kernelPlusPfiS_i)
        /*0070*/ 	.short	0x0380
        /*0072*/ 	.short	0x001c


	//----- nvinfo : EIATTR_SW_WAR
	.align		4
.L_47:
        /*0074*/ 	.byte	0x04, 0x36
        /*0076*/ 	.short	(.L_49 - .L_48)
.L_48:
        /*0078*/ 	.word	0x00000008
.L_49:


//--------------------- .nv.info._Z10kernelMultPfiS_i --------------------------
	.section	.nv.info._Z10kernelMultPfiS_i,"",@"SHT_CUDA_INFO"
	.sectionflags	@""
	.align	4


	//----- nvinfo : EIATTR_CUDA_API_VERSION
	.align		4
        /*0000*/ 	.byte	0x04, 0x37
        /*0002*/ 	.short	(.L_51 - .L_50)
.L_50:
        /*0004*/ 	.word	0x00000082


	//----- nvinfo : EIATTR_KPARAM_INFO
	.align		4
.L_51:
        /*0008*/ 	.byte	0x04, 0x17
        /*000a*/ 	.short	(.L_53 - .L_52)
.L_52:
        /*000c*/ 	.word	0x00000000
        /*0010*/ 	.short	0x0003
        /*0012*/ 	.short	0x0018
        /*0014*/ 	.byte	0x00, 0xf0, 0x11, 0x00


	//----- nvinfo : EIATTR_KPARAM_INFO
	.align		4
.L_53:
        /*0018*/ 	.byte	0x04, 0x17
        /*001a*/ 	.short	(.L_55 - .L_54)
.L_54:
        /*001c*/ 	.word	0x00000000
        /*0020*/ 	.short	0x0002
        /*0022*/ 	.short	0x0010
        /*0024*/ 	.byte	0x00, 0xf5, 0x21, 0x00


	//----- nvinfo : EIATTR_KPARAM_INFO
	.align		4
.L_55:
        /*0028*/ 	.byte	0x04, 0x17
        /*002a*/ 	.short	(.L_57 - .L_56)
.L_56:
        /*002c*/ 	.word	0x00000000
        /*0030*/ 	.short	0x0001
        /*0032*/ 	.short	0x0008
        /*0034*/ 	.byte	0x00, 0xf0, 0x11, 0x00


	//----- nvinfo : EIATTR_KPARAM_INFO
	.align		4
.L_57:
        /*0038*/ 	.byte	0x04, 0x17
        /*003a*/ 	.short	(.L_59 - .L_58)
.L_58:
        /*003c*/ 	.word	0x00000000
        /*0040*/ 	.short	0x0000
        /*0042*/ 	.short	0x0000
        /*0044*/ 	.byte	0x00, 0xf5, 0x21, 0x00


	//----- nvinfo : EIATTR_SPARSE_MMA_MASK
	.align		4
.L_59:
        /*0048*/ 	.byte	0x03, 0x50
        /*004a*/ 	.short	0x0000


	//----- nvinfo : EIATTR_MAXREG_COUNT
	.align		4
        /*004c*/ 	.byte	0x03, 0x1b
        /*004e*/ 	.short	0x00ff


	//----- nvinfo : EIATTR_MERCURY_ISA_VERSION
	.align		4
        /*0050*/ 	.byte	0x03, 0x5f
        /*0052*/ 	.short	0x0101


	//----- nvinfo : EIATTR_VRC_CTA_INIT_COUNT
	.align		4
        /*0054*/ 	.byte	0x02, 0x4a
	.zero		1
	.zero		1


	//----- nvinfo : EIATTR_EXIT_INSTR_OFFSETS
	.align		4
        /*0058*/ 	.byte	0x04, 0x1c
        /*005a*/ 	.short	(.L_61 - .L_60)


	//   ....[0]....
.L_60:
        /*005c*/ 	.word	0x00000070


	//   ....[1]....
        /*0060*/ 	.word	0x00000120


	//----- nvinfo : EIATTR_CBANK_PARAM_SIZE
	.align		4
.L_61:
        /*0064*/ 	.byte	0x03, 0x19
        /*0066*/ 	.short	0x001c


	//----- nvinfo : EIATTR_PARAM_CBANK
	.align		4
        /*0068*/ 	.byte	0x04, 0x0a
        /*006a*/ 	.short	(.L_63 - .L_62)
	.align		4
.L_62:
        /*006c*/ 	.word	index@(.nv.constant0._Z10kernelMultPfiS_i)
        /*0070*/ 	.short	0x0380
        /*0072*/ 	.short	0x001c


	//----- nvinfo : EIATTR_SW_WAR
	.align		4
.L_63:
        /*0074*/ 	.byte	0x04, 0x36
        /*0076*/ 	.short	(.L_65 - .L_64)
.L_64:
        /*0078*/ 	.word	0x00000008
.L_65:


//--------------------- .nv.callgraph             --------------------------
	.section	.nv.callgraph,"",@"SHT_CUDA_CALLGRAPH"
	.align	4
	.sectionentsize	8
	.align		4
        /*0000*/ 	.word	0x00000000
	.align		4
        /*0004*/ 	.word	0xffffffff
	.align		4
        /*0008*/ 	.word	0x00000000
	.align		4
        /*000c*/ 	.word	0xfffffffe
	.align		4
        /*0010*/ 	.word	0x00000000
	.align		4
        /*0014*/ 	.word	0xfffffffd
	.align		4
        /*0018*/ 	.word	0x00000000
	.align		4
        /*001c*/ 	.word	0xfffffffc


//--------------------- .text._Z11kernelMinusPfiS_i --------------------------
	.section	.text._Z11kernelMinusPfiS_i,"ax",@progbits
	.align	128
        .global         _Z11kernelMinusPfiS_i
        .type           _Z11kernelMinusPfiS_i,@function
        .size           _Z11kernelMinusPfiS_i,(.L_x_3 - _Z11kernelMinusPfiS_i)
        .other          _Z11kernelMinusPfiS_i,@"STO_CUDA_ENTRY STV_DEFAULT"
_Z11kernelMinusPfiS_i:
.text._Z11kernelMinusPfiS_i:
[----:B------:R-:W-:Y:S01]  /*0000*/  LDC R1, c[0x0][0x37c] ;  /* 0x0000df00ff017b82 */ /* 0x000fe20000000800 */
[----:B------:R-:W0:Y:S07]  /*0010*/  S2R R0, SR_TID.X ;  /* 0x0000000000007919 */ /* 0x000e2e0000002100 */
[----:B------:R-:W0:Y:S01]  /*0020*/  S2UR UR4, SR_CTAID.X ;  /* 0x00000000000479c3 */ /* 0x000e220000002500 */
[----:B------:R-:W1:Y:S07]  /*0030*/  LDCU UR5, c[0x0][0x398] ;  /* 0x00007300ff0577ac */ /* 0x000e6e0008000800 */
[----:B------:R-:W0:Y:S02]  /*0040*/  LDC R7, c[0x0][0x360] ;  /* 0x0000d800ff077b82 */ /* 0x000e240000000800 */
[----:B0-----:R-:W-:-:S05]  /*0050*/  IMAD R7, R7, UR4, R0 ;  /* 0x0000000407077c24 */ /* 0x001fca000f8e0200 */
[----:B-1----:R-:W-:-:S13]  /*0060*/  ISETP.GE.AND P0, PT, R7, UR5, PT ;  /* 0x0000000507007c0c */ /* 0x002fda000bf06270 */
[----:B------:R-:W-:Y:S05]  /*0070*/  @P0 EXIT ;  /* 0x000000000000094d */ /* 0x000fea0003800000 */
[----:B------:R-:W0:Y:S01]  /*0080*/  LDC.64 R2, c[0x0][0x380] ;  /* 0x0000e000ff027b82 */ /* 0x000e220000000a00 */
[----:B------:R-:W1:Y:S01]  /*0090*/  LDCU.64 UR4, c[0x0][0x358] ;  /* 0x00006b00ff0477ac */ /* 0x000e620008000a00 */
[----:B------:R-:W2:Y:S06]  /*00a0*/  LDCU UR6, c[0x0][0x388] ;  /* 0x00007100ff0677ac */ /* 0x000eac0008000800 */
[----:B------:R-:W3:Y:S01]  /*00b0*/  LDC.64 R4, c[0x0][0x390] ;  /* 0x0000e400ff047b82 */ /* 0x000ee20000000a00 */
[----:B0-----:R-:W-:-:S06]  /*00c0*/  IMAD.WIDE R2, R7, 0x4, R2 ;  /* 0x0000000407027825 */ /* 0x001fcc00078e0202 */
[----:B-1----:R-:W4:Y:S01]  /*00d0*/  LDG.E R2, desc[UR4][R2.64] ;  /* 0x0000000402027981 */ /* 0x002f22000c1e1900 */
[----:B--2---:R-:W-:Y:S01]  /*00e0*/  I2FP.F32.S32 R9, UR6 ;  /* 0x0000000600097c45 */ /* 0x004fe20008201400 */
[----:B---3--:R-:W-:-:S04]  /*00f0*/  IMAD.WIDE R4, R7, 0x4, R4 ;  /* 0x0000000407047825 */ /* 0x008fc800078e0204 */
[----:B----4-:R-:W-:-:S05]  /*0100*/  FADD R9, R2, -R9 ;  /* 0x8000000902097221 */ /* 0x010fca0000000000 */
[----:B------:R-:W-:Y:S01]  /*0110*/  STG.E desc[UR4][R4.64], R9 ;  /* 0x0000000904007986 */ /* 0x000fe2000c101904 */
[----:B------:R-:W-:Y:S05]  /*0120*/  EXIT ;  /* 0x000000000000794d */ /* 0x000fea0003800000 */
.L_x_0:
[----:B------:R-:W-:-:S00]  /*0130*/  BRA `(.L_x_0) ;  /* 0xfffffffc00fc7947 */ /* 0x000fc0000383ffff */
[----:B------:R-:W-:-:S00]  /*0140*/  NOP ;  /* 0x0000000000007918 */ /* 0x000fc00000000000 */
        /* <DEDUP_REMOVED lines=11> */
.L_x_3:


//--------------------- .text._Z10kernelPlusPfiS_i --------------------------
	.section	.text._Z10kernelPlusPfiS_i,"ax",@progbits
	.align	128
        .global         _Z10kernelPlusPfiS_i
        .type           _Z10kernelPlusPfiS_i,@function
        .size           _Z10kernelPlusPfiS_i,(.L_x_4 - _Z10kernelPlusPfiS_i)
        .other          _Z10kernelPlusPfiS_i,@"STO_CUDA_ENTRY STV_DEFAULT"
_Z10kernelPlusPfiS_i:
.text._Z10kernelPlusPfiS_i:
        /* <DEDUP_REMOVED lines=16> */
[----:B----4-:R-:W-:-:S05]  /*0100*/  FADD R9, R2, R9 ;  /* 0x0000000902097221 */ /* 0x010fca0000000000 */
[----:B------:R-:W-:Y:S01]  /*0110*/  STG.E desc[UR4][R4.64], R9 ;  /* 0x0000000904007986 */ /* 0x000fe2000c101904 */
[----:B------:R-:W-:Y:S05]  /*0120*/  EXIT ;  /* 0x000000000000794d */ /* 0x000fea0003800000 */
.L_x_1:
        /* <DEDUP_REMOVED lines=13> */
.L_x_4:


//--------------------- .text._Z10kernelMultPfiS_i --------------------------
	.section	.text._Z10kernelMultPfiS_i,"ax",@progbits
	.align	128
        .global         _Z10kernelMultPfiS_i
        .type           _Z10kernelMultPfiS_i,@function
        .size           _Z10kernelMultPfiS_i,(.L_x_5 - _Z10kernelMultPfiS_i)
        .other          _Z10kernelMultPfiS_i,@"STO_CUDA_ENTRY STV_DEFAULT"
_Z10kernelMultPfiS_i:
.text._Z10kernelMultPfiS_i:
        /* <DEDUP_REMOVED lines=16> */
[----:B----4-:R-:W-:-:S05]  /*0100*/  FMUL R9, R2, R9 ;  /* 0x0000000902097220 */ /* 0x010fca0000400000 */
[----:B------:R-:W-:Y:S01]  /*0110*/  STG.E desc[UR4][R4.64], R9 ;  /* 0x0000000904007986 */ /* 0x000fe2000c101904 */
[----:B------:R-:W-:Y:S05]  /*0120*/  EXIT ;  /* 0x000000000000794d */ /* 0x000fea0003800000 */
.L_x_2:
        /* <DEDUP_REMOVED lines=13> */
.L_x_5:


//--------------------- .nv.shared.reserved.0     --------------------------
	.section	.nv.shared.reserved.0,"aw",@nobits
	.weak		__nv_reservedSMEM_offset_0_alias
	.size		__nv_reservedSMEM_offset_0_alias, 0, 64
	.other		__nv_reservedSMEM_offset_0_alias,@"STO_CUDA_RESERVED_SHARED STV_DEFAULT"
__nv_reservedSMEM_offset_0_alias:
	.zero		0
	.zero		64


//--------------------- .nv.constant0._Z11kernelMinusPfiS_i --------------------------
	.section	.nv.constant0._Z11kernelMinusPfiS_i,"a",@progbits
	.sectionflags	@""
	.align	4
.nv.constant0._Z11kernelMinusPfiS_i:
	.zero		924


//--------------------- .nv.constant0._Z10kernelPlusPfiS_i --------------------------
	.section	.nv.constant0._Z10kernelPlusPfiS_i,"a",@progbits
	.sectionflags	@""
	.align	4
.nv.constant0._Z10kernelPlusPfiS_i:
	.zero		924


//--------------------- .nv.constant0._Z10kernelMultPfiS_i --------------------------
	.section	.nv.constant0._Z10kernelMultPfiS_i,"a",@progbits
	.sectionflags	@""
	.align	4
.nv.constant0._Z10kernelMultPfiS_i:
	.zero		924


//--------------------- SYMBOLS --------------------------

	.type		.nv.reservedSmem.offset0,@object
	.size		.nv.reservedSmem.offset0,0x4
